//
// Generated by NVIDIA NVVM Compiler
//
// Compiler Build ID: CL-36424714
// Cuda compilation tools, release 13.0, V13.0.88
// Based on NVVM 20.0.0
//

.version 9.0
.target sm_100
.address_size 64

	// .globl	_ZN3cub18CUB_300001_SM_10006detail11EmptyKernelIvEEvv
.global .align 4 .b8 precalc_xorwow_matrix[102400];
.global .align 4 .b8 precalc_xorwow_offset_matrix[102400];
.global .align 4 .b8 mrg32k3aM1[2304];
.global .align 4 .b8 mrg32k3aM2[2304];
.global .align 4 .b8 mrg32k3aM1SubSeq[2016];
.global .align 4 .b8 mrg32k3aM2SubSeq[2016];
.global .align 4 .b8 mrg32k3aM1Seq[2304];
.global .align 4 .b8 mrg32k3aM2Seq[2304];
.const .align 8 .b8 __cr_lgamma_table[72];
.global .align 1 .b8 _ZN41_INTERNAL_f573ff8d_4_k_cu_6ed98763_1238664cuda3std3__45__cpo5beginE[1];
.global .align 1 .b8 _ZN41_INTERNAL_f573ff8d_4_k_cu_6ed98763_1238664cuda3std3__45__cpo3endE[1];
.global .align 1 .b8 _ZN41_INTERNAL_f573ff8d_4_k_cu_6ed98763_1238664cuda3std3__45__cpo6cbeginE[1];
.global .align 1 .b8 _ZN41_INTERNAL_f573ff8d_4_k_cu_6ed98763_1238664cuda3std3__45__cpo4cendE[1];
.global .align 1 .b8 _ZN41_INTERNAL_f573ff8d_4_k_cu_6ed98763_1238664cuda3std3__45__cpo6rbeginE[1];
.global .align 1 .b8 _ZN41_INTERNAL_f573ff8d_4_k_cu_6ed98763_1238664cuda3std3__45__cpo4rendE[1];
.global .align 1 .b8 _ZN41_INTERNAL_f573ff8d_4_k_cu_6ed98763_1238664cuda3std3__45__cpo7crbeginE[1];
.global .align 1 .b8 _ZN41_INTERNAL_f573ff8d_4_k_cu_6ed98763_1238664cuda3std3__45__cpo5crendE[1];
.global .align 1 .b8 _ZN41_INTERNAL_f573ff8d_4_k_cu_6ed98763_1238664cuda3std3__443_GLOBAL__N__f573ff8d_4_k_cu_6ed98763_1238666ignoreE[1];
.global .align 1 .b8 _ZN41_INTERNAL_f573ff8d_4_k_cu_6ed98763_1238664cuda3std3__419piecewise_constructE[1];
.global .align 1 .b8 _ZN41_INTERNAL_f573ff8d_4_k_cu_6ed98763_1238664cuda3std3__48in_placeE[1];
.global .align 1 .b8 _ZN41_INTERNAL_f573ff8d_4_k_cu_6ed98763_1238664cuda3std3__420unreachable_sentinelE[1];
.global .align 1 .b8 _ZN41_INTERNAL_f573ff8d_4_k_cu_6ed98763_1238664cuda3std3__47nulloptE[1];
.global .align 1 .b8 _ZN41_INTERNAL_f573ff8d_4_k_cu_6ed98763_1238664cuda3std3__48unexpectE[1];
.global .align 1 .b8 _ZN41_INTERNAL_f573ff8d_4_k_cu_6ed98763_1238664cuda3std6ranges3__45__cpo4swapE[1];
.global .align 1 .b8 _ZN41_INTERNAL_f573ff8d_4_k_cu_6ed98763_1238664cuda3std6ranges3__45__cpo9iter_moveE[1];
.global .align 1 .b8 _ZN41_INTERNAL_f573ff8d_4_k_cu_6ed98763_1238664cuda3std6ranges3__45__cpo5beginE[1];
.global .align 1 .b8 _ZN41_INTERNAL_f573ff8d_4_k_cu_6ed98763_1238664cuda3std6ranges3__45__cpo3endE[1];
.global .align 1 .b8 _ZN41_INTERNAL_f573ff8d_4_k_cu_6ed98763_1238664cuda3std6ranges3__45__cpo6cbeginE[1];
.global .align 1 .b8 _ZN41_INTERNAL_f573ff8d_4_k_cu_6ed98763_1238664cuda3std6ranges3__45__cpo4cendE[1];
.global .align 1 .b8 _ZN41_INTERNAL_f573ff8d_4_k_cu_6ed98763_1238664cuda3std6ranges3__45__cpo7advanceE[1];
.global .align 1 .b8 _ZN41_INTERNAL_f573ff8d_4_k_cu_6ed98763_1238664cuda3std6ranges3__45__cpo9iter_swapE[1];
.global .align 1 .b8 _ZN41_INTERNAL_f573ff8d_4_k_cu_6ed98763_1238664cuda3std6ranges3__45__cpo4nextE[1];
.global .align 1 .b8 _ZN41_INTERNAL_f573ff8d_4_k_cu_6ed98763_1238664cuda3std6ranges3__45__cpo4prevE[1];
.global .align 1 .b8 _ZN41_INTERNAL_f573ff8d_4_k_cu_6ed98763_1238664cuda3std6ranges3__45__cpo4dataE[1];
.global .align 1 .b8 _ZN41_INTERNAL_f573ff8d_4_k_cu_6ed98763_1238664cuda3std6ranges3__45__cpo5cdataE[1];
.global .align 1 .b8 _ZN41_INTERNAL_f573ff8d_4_k_cu_6ed98763_1238664cuda3std6ranges3__45__cpo4sizeE[1];
.global .align 1 .b8 _ZN41_INTERNAL_f573ff8d_4_k_cu_6ed98763_1238664cuda3std6ranges3__45__cpo5ssizeE[1];
.global .align 1 .b8 _ZN41_INTERNAL_f573ff8d_4_k_cu_6ed98763_1238664cuda3std6ranges3__45__cpo8distanceE[1];
.global .align 1 .b8 _ZN41_INTERNAL_f573ff8d_4_k_cu_6ed98763_1238666thrust24THRUST_300001_SM_1000_NS8cuda_cub3parE[1];
.global .align 1 .b8 _ZN41_INTERNAL_f573ff8d_4_k_cu_6ed98763_1238666thrust24THRUST_300001_SM_1000_NS8cuda_cub10par_nosyncE[1];
.global .align 1 .b8 _ZN41_INTERNAL_f573ff8d_4_k_cu_6ed98763_1238666thrust24THRUST_300001_SM_1000_NS6system6detail10sequential3seqE[1];
.global .align 1 .b8 _ZN41_INTERNAL_f573ff8d_4_k_cu_6ed98763_1238666thrust24THRUST_300001_SM_1000_NS6system3cpp3parE[1];
.global .align 1 .b8 _ZN41_INTERNAL_f573ff8d_4_k_cu_6ed98763_1238666thrust24THRUST_300001_SM_1000_NS12placeholders2_1E[1];
.global .align 1 .b8 _ZN41_INTERNAL_f573ff8d_4_k_cu_6ed98763_1238666thrust24THRUST_300001_SM_1000_NS12placeholders2_2E[1];
.global .align 1 .b8 _ZN41_INTERNAL_f573ff8d_4_k_cu_6ed98763_1238666thrust24THRUST_300001_SM_1000_NS12placeholders2_3E[1];
.global .align 1 .b8 _ZN41_INTERNAL_f573ff8d_4_k_cu_6ed98763_1238666thrust24THRUST_300001_SM_1000_NS12placeholders2_4E[1];
.global .align 1 .b8 _ZN41_INTERNAL_f573ff8d_4_k_cu_6ed98763_1238666thrust24THRUST_300001_SM_1000_NS12placeholders2_5E[1];
.global .align 1 .b8 _ZN41_INTERNAL_f573ff8d_4_k_cu_6ed98763_1238666thrust24THRUST_300001_SM_1000_NS12placeholders2_6E[1];
.global .align 1 .b8 _ZN41_INTERNAL_f573ff8d_4_k_cu_6ed98763_1238666thrust24THRUST_300001_SM_1000_NS12placeholders2_7E[1];
.global .align 1 .b8 _ZN41_INTERNAL_f573ff8d_4_k_cu_6ed98763_1238666thrust24THRUST_300001_SM_1000_NS12placeholders2_8E[1];
.global .align 1 .b8 _ZN41_INTERNAL_f573ff8d_4_k_cu_6ed98763_1238666thrust24THRUST_300001_SM_1000_NS12placeholders2_9E[1];
.global .align 1 .b8 _ZN41_INTERNAL_f573ff8d_4_k_cu_6ed98763_1238666thrust24THRUST_300001_SM_1000_NS12placeholders3_10E[1];
.global .align 1 .b8 _ZN41_INTERNAL_f573ff8d_4_k_cu_6ed98763_1238666thrust24THRUST_300001_SM_1000_NS3seqE[1];
.global .align 1 .b8 _ZN41_INTERNAL_f573ff8d_4_k_cu_6ed98763_1238666thrust24THRUST_300001_SM_1000_NS6deviceE[1];

.visible .entry _ZN3cub18CUB_300001_SM_10006detail11EmptyKernelIvEEvv()
{


	ret;

}


// ===== COMPILED SASS (sm_100) =====

	.target	sm_100

	.elftype	@"ET_EXEC"


//--------------------- .note.nv.tkinfo           --------------------------
	.section	.note.nv.tkinfo,"",@"SHT_NOTE"
	.sectionflags	@"SHF_NOTE_NV_TKINFO"
	.tkinfo
        /*0018*/ 	.word	0x00000002
        /*0030*/ 	.string	""
        /*0030*/ 	.string	"ptxas"
        /*0030*/ 	.string	"Cuda compilation tools, release 13.0, V13.0.88"
        /*0030*/ 	.string	"Build cuda_13.0.r13.0/compiler.36424714_0"
        /*0030*/ 	.string	"-arch sm_100 -m 64 "



//--------------------- .note.nv.cuinfo           --------------------------
	.section	.note.nv.cuinfo,"",@"SHT_NOTE"
	.sectionflags	@"SHF_NOTE_NV_CUINFO"
        /*0018*/ 	.short	0x0002
        /*001a*/ 	.short	0x0064
        /*001c*/ 	.short	0x0082
	.zero		2


//--------------------- .nv.info                  --------------------------
	.section	.nv.info,"",@"SHT_CUDA_INFO"
	.align	4


	//----- nvinfo : EIATTR_REGCOUNT
	.align		4
        /*0000*/ 	.byte	0x04, 0x2f
        /*0002*/ 	.short	(.L_55 - .L_54)
	.align		4
.L_54:
        /*0004*/ 	.word	index@(_ZN3cub18CUB_300001_SM_10006detail11EmptyKernelIvEEvv)
        /*0008*/ 	.word	0x00000004


	//----- nvinfo : EIATTR_FRAME_SIZE
	.align		4
.L_55:
        /*000c*/ 	.byte	0x04, 0x11
        /*000e*/ 	.short	(.L_57 - .L_56)
	.align		4
.L_56:
        /*0010*/ 	.word	index@(_ZN3cub18CUB_300001_SM_10006detail11EmptyKernelIvEEvv)
        /*0014*/ 	.word	0x00000000


	//----- nvinfo : EIATTR_MIN_STACK_SIZE
	.align		4
.L_57:
        /*0018*/ 	.byte	0x04, 0x12
        /*001a*/ 	.short	(.L_59 - .L_58)
	.align		4
.L_58:
        /*001c*/ 	.word	index@(_ZN3cub18CUB_300001_SM_10006detail11EmptyKernelIvEEvv)
        /*0020*/ 	.word	0x00000000
.L_59:


//--------------------- .nv.compat                --------------------------
	.section	.nv.compat,"",@"SHT_CUDA_COMPAT_INFO"
	.align	4
        /*0000*/ 	.byte	0x02, 0x09, 0x00, 0x00, 0x02, 0x02, 0x01, 0x00, 0x02, 0x05, 0x05, 0x00, 0x03, 0x07, 0x01, 0x01
        /*0010*/ 	.byte	0x02, 0x03, 0x00, 0x00, 0x02, 0x06, 0x01, 0x00, 0x04, 0x0b, 0x08, 0x00, 0x09, 0x00, 0x00, 0x00
        /*0020*/ 	.byte	0x00, 0x00, 0x00, 0x00


//--------------------- .nv.info._ZN3cub18CUB_300001_SM_10006detail11EmptyKernelIvEEvv --------------------------
	.section	.nv.info._ZN3cub18CUB_300001_SM_10006detail11EmptyKernelIvEEvv,"",@"SHT_CUDA_INFO"
	.sectionflags	@""
	.align	4


	//----- nvinfo : EIATTR_CUDA_API_VERSION
	.align		4
        /*0000*/ 	.byte	0x04, 0x37
        /*0002*/ 	.short	(.L_61 - .L_60)
.L_60:
        /*0004*/ 	.word	0x00000082


	//----- nvinfo : EIATTR_SPARSE_MMA_MASK
	.align		4
.L_61:
        /*0008*/ 	.byte	0x03, 0x50
        /*000a*/ 	.short	0x0000


	//----- nvinfo : EIATTR_MAXREG_COUNT
	.align		4
        /*000c*/ 	.byte	0x03, 0x1b
        /*000e*/ 	.short	0x00ff


	//----- nvinfo : EIATTR_MERCURY_ISA_VERSION
	.align		4
        /*0010*/ 	.byte	0x03, 0x5f
        /*0012*/ 	.short	0x0101


	//----- nvinfo : EIATTR_VRC_CTA_INIT_COUNT
	.align		4
        /*0014*/ 	.byte	0x02, 0x4a
	.zero		1
	.zero		1


	//----- nvinfo : EIATTR_EXIT_INSTR_OFFSETS
	.align		4
        /*0018*/ 	.byte	0x04, 0x1c
        /*001a*/ 	.short	(.L_63 - .L_62)


	//   ....[0]....
.L_62:
        /*001c*/ 	.word	0x00000010


	//----- nvinfo : EIATTR_SW_WAR
	.align		4
.L_63:
        /*0020*/ 	.byte	0x04, 0x36
        /*0022*/ 	.short	(.L_65 - .L_64)
.L_64:
        /*0024*/ 	.word	0x00000008
.L_65:


//--------------------- .nv.callgraph             --------------------------
	.section	.nv.callgraph,"",@"SHT_CUDA_CALLGRAPH"
	.align	4
	.sectionentsize	8
	.align		4
        /*0000*/ 	.word	0x00000000
	.align		4
        /*0004*/ 	.word	0xffffffff
	.align		4
        /*0008*/ 	.word	0x00000000
	.align		4
        /*000c*/ 	.word	0xfffffffe
	.align		4
        /*0010*/ 	.word	0x00000000
	.align		4
        /*0014*/ 	.word	0xfffffffd
	.align		4
        /*0018*/ 	.word	0x00000000
	.align		4
        /*001c*/ 	.word	0xfffffffc


//--------------------- .nv.constant4             --------------------------
	.section	.nv.constant4,"a",@progbits
	.align	8
	.align		8
.nv.constant4:
        /*0000*/ 	.dword	precalc_xorwow_matrix
	.align		8
        /*0008*/ 	.dword	precalc_xorwow_offset_matrix
	.align		8
        /*0010*/ 	.dword	mrg32k3aM1
	.align		8
        /*0018*/ 	.dword	mrg32k3aM2
	.align		8
        /*0020*/ 	.dword	mrg32k3aM1SubSeq
	.align		8
        /*0028*/ 	.dword	mrg32k3aM2SubSeq
	.align		8
        /*0030*/ 	.dword	mrg32k3aM1Seq
	.align		8
        /*0038*/ 	.dword	mrg32k3aM2Seq
	.align		8
        /*0040*/ 	.dword	_ZN41_INTERNAL_f573ff8d_4_k_cu_6ed98763_1242184cuda3std3__45__cpo5beginE
	.align		8
        /*0048*/ 	.dword	_ZN41_INTERNAL_f573ff8d_4_k_cu_6ed98763_1242184cuda3std3__45__cpo3endE
	.align		8
        /*0050*/ 	.dword	_ZN41_INTERNAL_f573ff8d_4_k_cu_6ed98763_1242184cuda3std3__45__cpo6cbeginE
	.align		8
        /*0058*/ 	.dword	_ZN41_INTERNAL_f573ff8d_4_k_cu_6ed98763_1242184cuda3std3__45__cpo4cendE
	.align		8
        /*0060*/ 	.dword	_ZN41_INTERNAL_f573ff8d_4_k_cu_6ed98763_1242184cuda3std3__45__cpo6rbeginE
	.align		8
        /*0068*/ 	.dword	_ZN41_INTERNAL_f573ff8d_4_k_cu_6ed98763_1242184cuda3std3__45__cpo4rendE
	.align		8
        /*0070*/ 	.dword	_ZN41_INTERNAL_f573ff8d_4_k_cu_6ed98763_1242184cuda3std3__45__cpo7crbeginE
	.align		8
        /*0078*/ 	.dword	_ZN41_INTERNAL_f573ff8d_4_k_cu_6ed98763_1242184cuda3std3__45__cpo5crendE
	.align		8
        /*0080*/ 	.dword	_ZN41_INTERNAL_f573ff8d_4_k_cu_6ed98763_1242184cuda3std3__443_GLOBAL__N__f573ff8d_4_k_cu_6ed98763_1242186ignoreE
	.align		8
        /*0088*/ 	.dword	_ZN41_INTERNAL_f573ff8d_4_k_cu_6ed98763_1242184cuda3std3__419piecewise_constructE
	.align		8
        /*0090*/ 	.dword	_ZN41_INTERNAL_f573ff8d_4_k_cu_6ed98763_1242184cuda3std3__48in_placeE
	.align		8
        /*0098*/ 	.dword	_ZN41_INTERNAL_f573ff8d_4_k_cu_6ed98763_1242184cuda3std3__420unreachable_sentinelE
	.align		8
        /*00a0*/ 	.dword	_ZN41_INTERNAL_f573ff8d_4_k_cu_6ed98763_1242184cuda3std3__47nulloptE
	.align		8
        /*00a8*/ 	.dword	_ZN41_INTERNAL_f573ff8d_4_k_cu_6ed98763_1242184cuda3std3__48unexpectE
	.align		8
        /*00b0*/ 	.dword	_ZN41_INTERNAL_f573ff8d_4_k_cu_6ed98763_1242184cuda3std6ranges3__45__cpo4swapE
	.align		8
        /*00b8*/ 	.dword	_ZN41_INTERNAL_f573ff8d_4_k_cu_6ed98763_1242184cuda3std6ranges3__45__cpo9iter_moveE
	.align		8
        /*00c0*/ 	.dword	_ZN41_INTERNAL_f573ff8d_4_k_cu_6ed98763_1242184cuda3std6ranges3__45__cpo5beginE
	.align		8
        /*00c8*/ 	.dword	_ZN41_INTERNAL_f573ff8d_4_k_cu_6ed98763_1242184cuda3std6ranges3__45__cpo3endE
	.align		8
        /*00d0*/ 	.dword	_ZN41_INTERNAL_f573ff8d_4_k_cu_6ed98763_1242184cuda3std6ranges3__45__cpo6cbeginE
	.align		8
        /*00d8*/ 	.dword	_ZN41_INTERNAL_f573ff8d_4_k_cu_6ed98763_1242184cuda3std6ranges3__45__cpo4cendE
	.align		8
        /*00e0*/ 	.dword	_ZN41_INTERNAL_f573ff8d_4_k_cu_6ed98763_1242184cuda3std6ranges3__45__cpo7advanceE
	.align		8
        /*00e8*/ 	.dword	_ZN41_INTERNAL_f573ff8d_4_k_cu_6ed98763_1242184cuda3std6ranges3__45__cpo9iter_swapE
	.align		8
        /*00f0*/ 	.dword	_ZN41_INTERNAL_f573ff8d_4_k_cu_6ed98763_1242184cuda3std6ranges3__45__cpo4nextE
	.align		8
        /*00f8*/ 	.dword	_ZN41_INTERNAL_f573ff8d_4_k_cu_6ed98763_1242184cuda3std6ranges3__45__cpo4prevE
	.align		8
        /*0100*/ 	.dword	_ZN41_INTERNAL_f573ff8d_4_k_cu_6ed98763_1242184cuda3std6ranges3__45__cpo4dataE
	.align		8
        /*0108*/ 	.dword	_ZN41_INTERNAL_f573ff8d_4_k_cu_6ed98763_1242184cuda3std6ranges3__45__cpo5cdataE
	.align		8
        /*0110*/ 	.dword	_ZN41_INTERNAL_f573ff8d_4_k_cu_6ed98763_1242184cuda3std6ranges3__45__cpo4sizeE
	.align		8
        /*0118*/ 	.dword	_ZN41_INTERNAL_f573ff8d_4_k_cu_6ed98763_1242184cuda3std6ranges3__45__cpo5ssizeE
	.align		8
        /*0120*/ 	.dword	_ZN41_INTERNAL_f573ff8d_4_k_cu_6ed98763_1242184cuda3std6ranges3__45__cpo8distanceE
	.align		8
        /*0128*/ 	.dword	_ZN41_INTERNAL_f573ff8d_4_k_cu_6ed98763_1242186thrust24THRUST_300001_SM_1000_NS8cuda_cub3parE
	.align		8
        /*0130*/ 	.dword	_ZN41_INTERNAL_f573ff8d_4_k_cu_6ed98763_1242186thrust24THRUST_300001_SM_1000_NS8cuda_cub10par_nosyncE
	.align		8
        /*0138*/ 	.dword	_ZN41_INTERNAL_f573ff8d_4_k_cu_6ed98763_1242186thrust24THRUST_300001_SM_1000_NS6system6detail10sequential3seqE
	.align		8
        /*0140*/ 	.dword	_ZN41_INTERNAL_f573ff8d_4_k_cu_6ed98763_1242186thrust24THRUST_300001_SM_1000_NS6system3cpp3parE
	.align		8
        /*0148*/ 	.dword	_ZN41_INTERNAL_f573ff8d_4_k_cu_6ed98763_1242186thrust24THRUST_300001_SM_1000_NS12placeholders2_1E
	.align		8
        /*0150*/ 	.dword	_ZN41_INTERNAL_f573ff8d_4_k_cu_6ed98763_1242186thrust24THRUST_300001_SM_1000_NS12placeholders2_2E
	.align		8
        /*0158*/ 	.dword	_ZN41_INTERNAL_f573ff8d_4_k_cu_6ed98763_1242186thrust24THRUST_300001_SM_1000_NS12placeholders2_3E
	.align		8
        /*0160*/ 	.dword	_ZN41_INTERNAL_f573ff8d_4_k_cu_6ed98763_1242186thrust24THRUST_300001_SM_1000_NS12placeholders2_4E
	.align		8
        /*0168*/ 	.dword	_ZN41_INTERNAL_f573ff8d_4_k_cu_6ed98763_1242186thrust24THRUST_300001_SM_1000_NS12placeholders2_5E
	.align		8
        /*0170*/ 	.dword	_ZN41_INTERNAL_f573ff8d_4_k_cu_6ed98763_1242186thrust24THRUST_300001_SM_1000_NS12placeholders2_6E
	.align		8
        /*0178*/ 	.dword	_ZN41_INTERNAL_f573ff8d_4_k_cu_6ed98763_1242186thrust24THRUST_300001_SM_1000_NS12placeholders2_7E
	.align		8
        /*0180*/ 	.dword	_ZN41_INTERNAL_f573ff8d_4_k_cu_6ed98763_1242186thrust24THRUST_300001_SM_1000_NS12placeholders2_8E
	.align		8
        /*0188*/ 	.dword	_ZN41_INTERNAL_f573ff8d_4_k_cu_6ed98763_1242186thrust24THRUST_300001_SM_1000_NS12placeholders2_9E
	.align		8
        /*0190*/ 	.dword	_ZN41_INTERNAL_f573ff8d_4_k_cu_6ed98763_1242186thrust24THRUST_300001_SM_1000_NS12placeholders3_10E
	.align		8
        /*0198*/ 	.dword	_ZN41_INTERNAL_f573ff8d_4_k_cu_6ed98763_1242186thrust24THRUST_300001_SM_1000_NS3seqE
	.align		8
        /*01a0*/ 	.dword	_ZN41_INTERNAL_f573ff8d_4_k_cu_6ed98763_1242186thrust24THRUST_300001_SM_1000_NS6deviceE


//--------------------- .nv.constant3             --------------------------
	.section	.nv.constant3,"a",@progbits
	.align	8
.nv.constant3:
	.type		__cr_lgamma_table,@object
	.size		__cr_lgamma_table,(.L_8 - __cr_lgamma_table)
__cr_lgamma_table:
        /*0000*/ 	.byte	0x00, 0x00, 0x00, 0x00, 0x00, 0x00, 0x00, 0x00, 0x00, 0x00, 0x00, 0x00, 0x00, 0x00, 0x00, 0x00
        /*0010*/ 	.byte	0xef, 0x39, 0xfa, 0xfe, 0x42, 0x2e, 0xe6, 0x3f, 0x02, 0x20, 0x2a, 0xfa, 0x0b, 0xab, 0xfc, 0x3f
        /*0020*/ 	.byte	0xf9, 0x2c, 0x92, 0x7c, 0xa7, 0x6c, 0x09, 0x40, 0xc9, 0x79, 0x44, 0x3c, 0x64, 0x26, 0x13, 0x40
        /*0030*/ 	.byte	0xca, 0x01, 0xcf, 0x3a, 0x27, 0x51, 0x1a, 0x40, 0x30, 0xcc, 0x2d, 0xf3, 0xe1, 0x0c, 0x21, 0x40
        /*0040*/ 	.byte	0x0d, 0xb7, 0xfc, 0x82, 0x8e, 0x35, 0x25, 0x40
.L_8:


//--------------------- .text._ZN3cub18CUB_300001_SM_10006detail11EmptyKernelIvEEvv --------------------------
	.section	.text._ZN3cub18CUB_300001_SM_10006detail11EmptyKernelIvEEvv,"ax",@progbits
	.align	128
        .global         _ZN3cub18CUB_300001_SM_10006detail11EmptyKernelIvEEvv
        .type           _ZN3cub18CUB_300001_SM_10006detail11EmptyKernelIvEEvv,@function
        .size           _ZN3cub18CUB_300001_SM_10006detail11EmptyKernelIvEEvv,(.L_x_1 - _ZN3cub18CUB_300001_SM_10006detail11EmptyKernelIvEEvv)
        .other          _ZN3cub18CUB_300001_SM_10006detail11EmptyKernelIvEEvv,@"STO_CUDA_ENTRY STV_DEFAULT"
_ZN3cub18CUB_300001_SM_10006detail11EmptyKernelIvEEvv:
.text._ZN3cub18CUB_300001_SM_10006detail11EmptyKernelIvEEvv:
[----:B------:R-:W-:Y:S01]  /*0000*/  LDC R1, c[0x0][0x37c] ;  /* 0x0000df00ff017b82 */ /* 0x000fe20000000800 */
[----:B------:R-:W-:Y:S05]  /*0010*/  EXIT ;  /* 0x000000000000794d */ /* 0x000fea0003800000 */
.L_x_0:
[----:B------:R-:W-:-:S00]  /*0020*/  BRA `(.L_x_0) ;  /* 0xfffffffc00fc7947 */ /* 0x000fc0000383ffff */
[----:B------:R-:W-:-:S00]  /*0030*/  NOP ;  /* 0x0000000000007918 */ /* 0x000fc00000000000 */
        /* <DEDUP_REMOVED lines=12> */
.L_x_1:


//--------------------- .nv.global.init           --------------------------
	.section	.nv.global.init,"aw",@progbits
	.align	4
.nv.global.init:
	.type		mrg32k3aM1SubSeq,@object
	.size		mrg32k3aM1SubSeq,(mrg32k3aM2SubSeq - mrg32k3aM1SubSeq)
mrg32k3aM1SubSeq:
        /*0000*/ 	.byte	0x0b, 0xcc, 0xee, 0x04, 0x73, 0x29, 0x8b, 0x6f, 0xf6, 0x53, 0x03, 0xf6, 0x23, 0xf6, 0xea, 0xda
        /* <DEDUP_REMOVED lines=125> */
	.type		mrg32k3aM2SubSeq,@object
	.size		mrg32k3aM2SubSeq,(mrg32k3aM1 - mrg32k3aM2SubSeq)
mrg32k3aM2SubSeq:
        /* <DEDUP_REMOVED lines=126> */
	.type		mrg32k3aM1,@object
	.size		mrg32k3aM1,(mrg32k3aM1Seq - mrg32k3aM1)
mrg32k3aM1:
        /* <DEDUP_REMOVED lines=144> */
	.type		mrg32k3aM1Seq,@object
	.size		mrg32k3aM1Seq,(mrg32k3aM2 - mrg32k3aM1Seq)
mrg32k3aM1Seq:
        /* <DEDUP_REMOVED lines=144> */
	.type		mrg32k3aM2,@object
	.size		mrg32k3aM2,(mrg32k3aM2Seq - mrg32k3aM2)
mrg32k3aM2:
        /* <DEDUP_REMOVED lines=144> */
	.type		mrg32k3aM2Seq,@object
	.size		mrg32k3aM2Seq,(precalc_xorwow_matrix - mrg32k3aM2Seq)
mrg32k3aM2Seq:
        /* <DEDUP_REMOVED lines=144> */
	.type		precalc_xorwow_matrix,@object
	.size		precalc_xorwow_matrix,(precalc_xorwow_offset_matrix - precalc_xorwow_matrix)
precalc_xorwow_matrix:
        /* <DEDUP_REMOVED lines=6400> */
	.type		precalc_xorwow_offset_matrix,@object
	.size		precalc_xorwow_offset_matrix,(.L_1 - precalc_xorwow_offset_matrix)
precalc_xorwow_offset_matrix:
        /* <DEDUP_REMOVED lines=6400> */
.L_1:


//--------------------- .nv.shared.reserved.0     --------------------------
	.section	.nv.shared.reserved.0,"aw",@nobits
	.weak		__nv_reservedSMEM_offset_0_alias
	.size		__nv_reservedSMEM_offset_0_alias, 0, 64
	.other		__nv_reservedSMEM_offset_0_alias,@"STO_CUDA_RESERVED_SHARED STV_DEFAULT"
__nv_reservedSMEM_offset_0_alias:
	.zero		0
	.zero		64


//--------------------- .nv.global                --------------------------
	.section	.nv.global,"aw",@nobits
.nv.global:
	.type		_ZN41_INTERNAL_f573ff8d_4_k_cu_6ed98763_1242186thrust24THRUST_300001_SM_1000_NS12placeholders2_8E,@object
	.size		_ZN41_INTERNAL_f573ff8d_4_k_cu_6ed98763_1242186thrust24THRUST_300001_SM_1000_NS12placeholders2_8E,(_ZN41_INTERNAL_f573ff8d_4_k_cu_6ed98763_1242184cuda3std3__443_GLOBAL__N__f573ff8d_4_k_cu_6ed98763_1242186ignoreE - _ZN41_INTERNAL_f573ff8d_4_k_cu_6ed98763_1242186thrust24THRUST_300001_SM_1000_NS12placeholders2_8E)
_ZN41_INTERNAL_f573ff8d_4_k_cu_6ed98763_1242186thrust24THRUST_300001_SM_1000_NS12placeholders2_8E:
	.zero		1
	.type		_ZN41_INTERNAL_f573ff8d_4_k_cu_6ed98763_1242184cuda3std3__443_GLOBAL__N__f573ff8d_4_k_cu_6ed98763_1242186ignoreE,@object
	.size		_ZN41_INTERNAL_f573ff8d_4_k_cu_6ed98763_1242184cuda3std3__443_GLOBAL__N__f573ff8d_4_k_cu_6ed98763_1242186ignoreE,(_ZN41_INTERNAL_f573ff8d_4_k_cu_6ed98763_1242184cuda3std6ranges3__45__cpo4dataE - _ZN41_INTERNAL_f573ff8d_4_k_cu_6ed98763_1242184cuda3std3__443_GLOBAL__N__f573ff8d_4_k_cu_6ed98763_1242186ignoreE)
_ZN41_INTERNAL_f573ff8d_4_k_cu_6ed98763_1242184cuda3std3__443_GLOBAL__N__f573ff8d_4_k_cu_6ed98763_1242186ignoreE:
	.zero		1
	.type		_ZN41_INTERNAL_f573ff8d_4_k_cu_6ed98763_1242184cuda3std6ranges3__45__cpo4dataE,@object
	.size		_ZN41_INTERNAL_f573ff8d_4_k_cu_6ed98763_1242184cuda3std6ranges3__45__cpo4dataE,(_ZN41_INTERNAL_f573ff8d_4_k_cu_6ed98763_1242186thrust24THRUST_300001_SM_1000_NS6system3cpp3parE - _ZN41_INTERNAL_f573ff8d_4_k_cu_6ed98763_1242184cuda3std6ranges3__45__cpo4dataE)
_ZN41_INTERNAL_f573ff8d_4_k_cu_6ed98763_1242184cuda3std6ranges3__45__cpo4dataE:
	.zero		1
	.type		_ZN41_INTERNAL_f573ff8d_4_k_cu_6ed98763_1242186thrust24THRUST_300001_SM_1000_NS6system3cpp3parE,@object
	.size		_ZN41_INTERNAL_f573ff8d_4_k_cu_6ed98763_1242186thrust24THRUST_300001_SM_1000_NS6system3cpp3parE,(_ZN41_INTERNAL_f573ff8d_4_k_cu_6ed98763_1242184cuda3std3__45__cpo5beginE - _ZN41_INTERNAL_f573ff8d_4_k_cu_6ed98763_1242186thrust24THRUST_300001_SM_1000_NS6system3cpp3parE)
_ZN41_INTERNAL_f573ff8d_4_k_cu_6ed98763_1242186thrust24THRUST_300001_SM_1000_NS6system3cpp3parE:
	.zero		1
	.type		_ZN41_INTERNAL_f573ff8d_4_k_cu_6ed98763_1242184cuda3std3__45__cpo5beginE,@object
	.size		_ZN41_INTERNAL_f573ff8d_4_k_cu_6ed98763_1242184cuda3std3__45__cpo5beginE,(_ZN41_INTERNAL_f573ff8d_4_k_cu_6ed98763_1242184cuda3std6ranges3__45__cpo5beginE - _ZN41_INTERNAL_f573ff8d_4_k_cu_6ed98763_1242184cuda3std3__45__cpo5beginE)
_ZN41_INTERNAL_f573ff8d_4_k_cu_6ed98763_1242184cuda3std3__45__cpo5beginE:
	.zero		1
	.type		_ZN41_INTERNAL_f573ff8d_4_k_cu_6ed98763_1242184cuda3std6ranges3__45__cpo5beginE,@object
	.size		_ZN41_INTERNAL_f573ff8d_4_k_cu_6ed98763_1242184cuda3std6ranges3__45__cpo5beginE,(_ZN41_INTERNAL_f573ff8d_4_k_cu_6ed98763_1242186thrust24THRUST_300001_SM_1000_NS6deviceE - _ZN41_INTERNAL_f573ff8d_4_k_cu_6ed98763_1242184cuda3std6ranges3__45__cpo5beginE)
_ZN41_INTERNAL_f573ff8d_4_k_cu_6ed98763_1242184cuda3std6ranges3__45__cpo5beginE:
	.zero		1
	.type		_ZN41_INTERNAL_f573ff8d_4_k_cu_6ed98763_1242186thrust24THRUST_300001_SM_1000_NS6deviceE,@object
	.size		_ZN41_INTERNAL_f573ff8d_4_k_cu_6ed98763_1242186thrust24THRUST_300001_SM_1000_NS6deviceE,(_ZN41_INTERNAL_f573ff8d_4_k_cu_6ed98763_1242184cuda3std3__47nulloptE - _ZN41_INTERNAL_f573ff8d_4_k_cu_6ed98763_1242186thrust24THRUST_300001_SM_1000_NS6deviceE)
_ZN41_INTERNAL_f573ff8d_4_k_cu_6ed98763_1242186thrust24THRUST_300001_SM_1000_NS6deviceE:
	.zero		1
	.type		_ZN41_INTERNAL_f573ff8d_4_k_cu_6ed98763_1242184cuda3std3__47nulloptE,@object
	.size		_ZN41_INTERNAL_f573ff8d_4_k_cu_6ed98763_1242184cuda3std3__47nulloptE,(_ZN41_INTERNAL_f573ff8d_4_k_cu_6ed98763_1242184cuda3std6ranges3__45__cpo8distanceE - _ZN41_INTERNAL_f573ff8d_4_k_cu_6ed98763_1242184cuda3std3__47nulloptE)
_ZN41_INTERNAL_f573ff8d_4_k_cu_6ed98763_1242184cuda3std3__47nulloptE:
	.zero		1
	.type		_ZN41_INTERNAL_f573ff8d_4_k_cu_6ed98763_1242184cuda3std6ranges3__45__cpo8distanceE,@object
	.size		_ZN41_INTERNAL_f573ff8d_4_k_cu_6ed98763_1242184cuda3std6ranges3__45__cpo8distanceE,(_ZN41_INTERNAL_f573ff8d_4_k_cu_6ed98763_1242186thrust24THRUST_300001_SM_1000_NS12placeholders2_4E - _ZN41_INTERNAL_f573ff8d_4_k_cu_6ed98763_1242184cuda3std6ranges3__45__cpo8distanceE)
_ZN41_INTERNAL_f573ff8d_4_k_cu_6ed98763_1242184cuda3std6ranges3__45__cpo8distanceE:
	.zero		1
	.type		_ZN41_INTERNAL_f573ff8d_4_k_cu_6ed98763_1242186thrust24THRUST_300001_SM_1000_NS12placeholders2_4E,@object
	.size		_ZN41_INTERNAL_f573ff8d_4_k_cu_6ed98763_1242186thrust24THRUST_300001_SM_1000_NS12placeholders2_4E,(_ZN41_INTERNAL_f573ff8d_4_k_cu_6ed98763_1242184cuda3std3__45__cpo6rbeginE - _ZN41_INTERNAL_f573ff8d_4_k_cu_6ed98763_1242186thrust24THRUST_300001_SM_1000_NS12placeholders2_4E)
_ZN41_INTERNAL_f573ff8d_4_k_cu_6ed98763_1242186thrust24THRUST_300001_SM_1000_NS12placeholders2_4E:
	.zero		1
	.type		_ZN41_INTERNAL_f573ff8d_4_k_cu_6ed98763_1242184cuda3std3__45__cpo6rbeginE,@object
	.size		_ZN41_INTERNAL_f573ff8d_4_k_cu_6ed98763_1242184cuda3std3__45__cpo6rbeginE,(_ZN41_INTERNAL_f573ff8d_4_k_cu_6ed98763_1242184cuda3std6ranges3__45__cpo7advanceE - _ZN41_INTERNAL_f573ff8d_4_k_cu_6ed98763_1242184cuda3std3__45__cpo6rbeginE)
_ZN41_INTERNAL_f573ff8d_4_k_cu_6ed98763_1242184cuda3std3__45__cpo6rbeginE:
	.zero		1
	.type		_ZN41_INTERNAL_f573ff8d_4_k_cu_6ed98763_1242184cuda3std6ranges3__45__cpo7advanceE,@object
	.size		_ZN41_INTERNAL_f573ff8d_4_k_cu_6ed98763_1242184cuda3std6ranges3__45__cpo7advanceE,(_ZN41_INTERNAL_f573ff8d_4_k_cu_6ed98763_1242186thrust24THRUST_300001_SM_1000_NS12placeholders3_10E - _ZN41_INTERNAL_f573ff8d_4_k_cu_6ed98763_1242184cuda3std6ranges3__45__cpo7advanceE)
_ZN41_INTERNAL_f573ff8d_4_k_cu_6ed98763_1242184cuda3std6ranges3__45__cpo7advanceE:
	.zero		1
	.type		_ZN41_INTERNAL_f573ff8d_4_k_cu_6ed98763_1242186thrust24THRUST_300001_SM_1000_NS12placeholders3_10E,@object
	.size		_ZN41_INTERNAL_f573ff8d_4_k_cu_6ed98763_1242186thrust24THRUST_300001_SM_1000_NS12placeholders3_10E,(_ZN41_INTERNAL_f573ff8d_4_k_cu_6ed98763_1242184cuda3std3__48in_placeE - _ZN41_INTERNAL_f573ff8d_4_k_cu_6ed98763_1242186thrust24THRUST_300001_SM_1000_NS12placeholders3_10E)
_ZN41_INTERNAL_f573ff8d_4_k_cu_6ed98763_1242186thrust24THRUST_300001_SM_1000_NS12placeholders3_10E:
	.zero		1
	.type		_ZN41_INTERNAL_f573ff8d_4_k_cu_6ed98763_1242184cuda3std3__48in_placeE,@object
	.size		_ZN41_INTERNAL_f573ff8d_4_k_cu_6ed98763_1242184cuda3std3__48in_placeE,(_ZN41_INTERNAL_f573ff8d_4_k_cu_6ed98763_1242184cuda3std6ranges3__45__cpo4sizeE - _ZN41_INTERNAL_f573ff8d_4_k_cu_6ed98763_1242184cuda3std3__48in_placeE)
_ZN41_INTERNAL_f573ff8d_4_k_cu_6ed98763_1242184cuda3std3__48in_placeE:
	.zero		1
	.type		_ZN41_INTERNAL_f573ff8d_4_k_cu_6ed98763_1242184cuda3std6ranges3__45__cpo4sizeE,@object
	.size		_ZN41_INTERNAL_f573ff8d_4_k_cu_6ed98763_1242184cuda3std6ranges3__45__cpo4sizeE,(_ZN41_INTERNAL_f573ff8d_4_k_cu_6ed98763_1242186thrust24THRUST_300001_SM_1000_NS12placeholders2_2E - _ZN41_INTERNAL_f573ff8d_4_k_cu_6ed98763_1242184cuda3std6ranges3__45__cpo4sizeE)
_ZN41_INTERNAL_f573ff8d_4_k_cu_6ed98763_1242184cuda3std6ranges3__45__cpo4sizeE:
	.zero		1
	.type		_ZN41_INTERNAL_f573ff8d_4_k_cu_6ed98763_1242186thrust24THRUST_300001_SM_1000_NS12placeholders2_2E,@object
	.size		_ZN41_INTERNAL_f573ff8d_4_k_cu_6ed98763_1242186thrust24THRUST_300001_SM_1000_NS12placeholders2_2E,(_ZN41_INTERNAL_f573ff8d_4_k_cu_6ed98763_1242184cuda3std3__45__cpo6cbeginE - _ZN41_INTERNAL_f573ff8d_4_k_cu_6ed98763_1242186thrust24THRUST_300001_SM_1000_NS12placeholders2_2E)
_ZN41_INTERNAL_f573ff8d_4_k_cu_6ed98763_1242186thrust24THRUST_300001_SM_1000_NS12placeholders2_2E:
	.zero		1
	.type		_ZN41_INTERNAL_f573ff8d_4_k_cu_6ed98763_1242184cuda3std3__45__cpo6cbeginE,@object
	.size		_ZN41_INTERNAL_f573ff8d_4_k_cu_6ed98763_1242184cuda3std3__45__cpo6cbeginE,(_ZN41_INTERNAL_f573ff8d_4_k_cu_6ed98763_1242184cuda3std6ranges3__45__cpo6cbeginE - _ZN41_INTERNAL_f573ff8d_4_k_cu_6ed98763_1242184cuda3std3__45__cpo6cbeginE)
_ZN41_INTERNAL_f573ff8d_4_k_cu_6ed98763_1242184cuda3std3__45__cpo6cbeginE:
	.zero		1
	.type		_ZN41_INTERNAL_f573ff8d_4_k_cu_6ed98763_1242184cuda3std6ranges3__45__cpo6cbeginE,@object
	.size		_ZN41_INTERNAL_f573ff8d_4_k_cu_6ed98763_1242184cuda3std6ranges3__45__cpo6cbeginE,(_ZN41_INTERNAL_f573ff8d_4_k_cu_6ed98763_1242186thrust24THRUST_300001_SM_1000_NS12placeholders2_6E - _ZN41_INTERNAL_f573ff8d_4_k_cu_6ed98763_1242184cuda3std6ranges3__45__cpo6cbeginE)
_ZN41_INTERNAL_f573ff8d_4_k_cu_6ed98763_1242184cuda3std6ranges3__45__cpo6cbeginE:
	.zero		1
	.type		_ZN41_INTERNAL_f573ff8d_4_k_cu_6ed98763_1242186thrust24THRUST_300001_SM_1000_NS12placeholders2_6E,@object
	.size		_ZN41_INTERNAL_f573ff8d_4_k_cu_6ed98763_1242186thrust24THRUST_300001_SM_1000_NS12placeholders2_6E,(_ZN41_INTERNAL_f573ff8d_4_k_cu_6ed98763_1242184cuda3std3__45__cpo7crbeginE - _ZN41_INTERNAL_f573ff8d_4_k_cu_6ed98763_1242186thrust24THRUST_300001_SM_1000_NS12placeholders2_6E)
_ZN41_INTERNAL_f573ff8d_4_k_cu_6ed98763_1242186thrust24THRUST_300001_SM_1000_NS12placeholders2_6E:
	.zero		1
	.type		_ZN41_INTERNAL_f573ff8d_4_k_cu_6ed98763_1242184cuda3std3__45__cpo7crbeginE,@object
	.size		_ZN41_INTERNAL_f573ff8d_4_k_cu_6ed98763_1242184cuda3std3__45__cpo7crbeginE,(_ZN41_INTERNAL_f573ff8d_4_k_cu_6ed98763_1242184cuda3std6ranges3__45__cpo4nextE - _ZN41_INTERNAL_f573ff8d_4_k_cu_6ed98763_1242184cuda3std3__45__cpo7crbeginE)
_ZN41_INTERNAL_f573ff8d_4_k_cu_6ed98763_1242184cuda3std3__45__cpo7crbeginE:
	.zero		1
	.type		_ZN41_INTERNAL_f573ff8d_4_k_cu_6ed98763_1242184cuda3std6ranges3__45__cpo4nextE,@object
	.size		_ZN41_INTERNAL_f573ff8d_4_k_cu_6ed98763_1242184cuda3std6ranges3__45__cpo4nextE,(_ZN41_INTERNAL_f573ff8d_4_k_cu_6ed98763_1242184cuda3std6ranges3__45__cpo4swapE - _ZN41_INTERNAL_f573ff8d_4_k_cu_6ed98763_1242184cuda3std6ranges3__45__cpo4nextE)
_ZN41_INTERNAL_f573ff8d_4_k_cu_6ed98763_1242184cuda3std6ranges3__45__cpo4nextE:
	.zero		1
	.type		_ZN41_INTERNAL_f573ff8d_4_k_cu_6ed98763_1242184cuda3std6ranges3__45__cpo4swapE,@object
	.size		_ZN41_INTERNAL_f573ff8d_4_k_cu_6ed98763_1242184cuda3std6ranges3__45__cpo4swapE,(_ZN41_INTERNAL_f573ff8d_4_k_cu_6ed98763_1242186thrust24THRUST_300001_SM_1000_NS8cuda_cub10par_nosyncE - _ZN41_INTERNAL_f573ff8d_4_k_cu_6ed98763_1242184cuda3std6ranges3__45__cpo4swapE)
_ZN41_INTERNAL_f573ff8d_4_k_cu_6ed98763_1242184cuda3std6ranges3__45__cpo4swapE:
	.zero		1
	.type		_ZN41_INTERNAL_f573ff8d_4_k_cu_6ed98763_1242186thrust24THRUST_300001_SM_1000_NS8cuda_cub10par_nosyncE,@object
	.size		_ZN41_INTERNAL_f573ff8d_4_k_cu_6ed98763_1242186thrust24THRUST_300001_SM_1000_NS8cuda_cub10par_nosyncE,(_ZN41_INTERNAL_f573ff8d_4_k_cu_6ed98763_1242186thrust24THRUST_300001_SM_1000_NS3seqE - _ZN41_INTERNAL_f573ff8d_4_k_cu_6ed98763_1242186thrust24THRUST_300001_SM_1000_NS8cuda_cub10par_nosyncE)
_ZN41_INTERNAL_f573ff8d_4_k_cu_6ed98763_1242186thrust24THRUST_300001_SM_1000_NS8cuda_cub10par_nosyncE:
	.zero		1
	.type		_ZN41_INTERNAL_f573ff8d_4_k_cu_6ed98763_1242186thrust24THRUST_300001_SM_1000_NS3seqE,@object
	.size		_ZN41_INTERNAL_f573ff8d_4_k_cu_6ed98763_1242186thrust24THRUST_300001_SM_1000_NS3seqE,(_ZN41_INTERNAL_f573ff8d_4_k_cu_6ed98763_1242184cuda3std3__420unreachable_sentinelE - _ZN41_INTERNAL_f573ff8d_4_k_cu_6ed98763_1242186thrust24THRUST_300001_SM_1000_NS3seqE)
_ZN41_INTERNAL_f573ff8d_4_k_cu_6ed98763_1242186thrust24THRUST_300001_SM_1000_NS3seqE:
	.zero		1
	.type		_ZN41_INTERNAL_f573ff8d_4_k_cu_6ed98763_1242184cuda3std3__420unreachable_sentinelE,@object
	.size		_ZN41_INTERNAL_f573ff8d_4_k_cu_6ed98763_1242184cuda3std3__420unreachable_sentinelE,(_ZN41_INTERNAL_f573ff8d_4_k_cu_6ed98763_1242184cuda3std6ranges3__45__cpo5ssizeE - _ZN41_INTERNAL_f573ff8d_4_k_cu_6ed98763_1242184cuda3std3__420unreachable_sentinelE)
_ZN41_INTERNAL_f573ff8d_4_k_cu_6ed98763_1242184cuda3std3__420unreachable_sentinelE:
	.zero		1
	.type		_ZN41_INTERNAL_f573ff8d_4_k_cu_6ed98763_1242184cuda3std6ranges3__45__cpo5ssizeE,@object
	.size		_ZN41_INTERNAL_f573ff8d_4_k_cu_6ed98763_1242184cuda3std6ranges3__45__cpo5ssizeE,(_ZN41_INTERNAL_f573ff8d_4_k_cu_6ed98763_1242186thrust24THRUST_300001_SM_1000_NS12placeholders2_3E - _ZN41_INTERNAL_f573ff8d_4_k_cu_6ed98763_1242184cuda3std6ranges3__45__cpo5ssizeE)
_ZN41_INTERNAL_f573ff8d_4_k_cu_6ed98763_1242184cuda3std6ranges3__45__cpo5ssizeE:
	.zero		1
	.type		_ZN41_INTERNAL_f573ff8d_4_k_cu_6ed98763_1242186thrust24THRUST_300001_SM_1000_NS12placeholders2_3E,@object
	.size		_ZN41_INTERNAL_f573ff8d_4_k_cu_6ed98763_1242186thrust24THRUST_300001_SM_1000_NS12placeholders2_3E,(_ZN41_INTERNAL_f573ff8d_4_k_cu_6ed98763_1242184cuda3std3__45__cpo4cendE - _ZN41_INTERNAL_f573ff8d_4_k_cu_6ed98763_1242186thrust24THRUST_300001_SM_1000_NS12placeholders2_3E)
_ZN41_INTERNAL_f573ff8d_4_k_cu_6ed98763_1242186thrust24THRUST_300001_SM_1000_NS12placeholders2_3E:
	.zero		1
	.type		_ZN41_INTERNAL_f573ff8d_4_k_cu_6ed98763_1242184cuda3std3__45__cpo4cendE,@object
	.size		_ZN41_INTERNAL_f573ff8d_4_k_cu_6ed98763_1242184cuda3std3__45__cpo4cendE,(_ZN41_INTERNAL_f573ff8d_4_k_cu_6ed98763_1242184cuda3std6ranges3__45__cpo4cendE - _ZN41_INTERNAL_f573ff8d_4_k_cu_6ed98763_1242184cuda3std3__45__cpo4cendE)
_ZN41_INTERNAL_f573ff8d_4_k_cu_6ed98763_1242184cuda3std3__45__cpo4cendE:
	.zero		1
	.type		_ZN41_INTERNAL_f573ff8d_4_k_cu_6ed98763_1242184cuda3std6ranges3__45__cpo4cendE,@object
	.size		_ZN41_INTERNAL_f573ff8d_4_k_cu_6ed98763_1242184cuda3std6ranges3__45__cpo4cendE,(_ZN41_INTERNAL_f573ff8d_4_k_cu_6ed98763_1242186thrust24THRUST_300001_SM_1000_NS12placeholders2_7E - _ZN41_INTERNAL_f573ff8d_4_k_cu_6ed98763_1242184cuda3std6ranges3__45__cpo4cendE)
_ZN41_INTERNAL_f573ff8d_4_k_cu_6ed98763_1242184cuda3std6ranges3__45__cpo4cendE:
	.zero		1
	.type		_ZN41_INTERNAL_f573ff8d_4_k_cu_6ed98763_1242186thrust24THRUST_300001_SM_1000_NS12placeholders2_7E,@object
	.size		_ZN41_INTERNAL_f573ff8d_4_k_cu_6ed98763_1242186thrust24THRUST_300001_SM_1000_NS12placeholders2_7E,(_ZN41_INTERNAL_f573ff8d_4_k_cu_6ed98763_1242184cuda3std3__45__cpo5crendE - _ZN41_INTERNAL_f573ff8d_4_k_cu_6ed98763_1242186thrust24THRUST_300001_SM_1000_NS12placeholders2_7E)
_ZN41_INTERNAL_f573ff8d_4_k_cu_6ed98763_1242186thrust24THRUST_300001_SM_1000_NS12placeholders2_7E:
	.zero		1
	.type		_ZN41_INTERNAL_f573ff8d_4_k_cu_6ed98763_1242184cuda3std3__45__cpo5crendE,@object
	.size		_ZN41_INTERNAL_f573ff8d_4_k_cu_6ed98763_1242184cuda3std3__45__cpo5crendE,(_ZN41_INTERNAL_f573ff8d_4_k_cu_6ed98763_1242184cuda3std6ranges3__45__cpo4prevE - _ZN41_INTERNAL_f573ff8d_4_k_cu_6ed98763_1242184cuda3std3__45__cpo5crendE)
_ZN41_INTERNAL_f573ff8d_4_k_cu_6ed98763_1242184cuda3std3__45__cpo5crendE:
	.zero		1
	.type		_ZN41_INTERNAL_f573ff8d_4_k_cu_6ed98763_1242184cuda3std6ranges3__45__cpo4prevE,@object
	.size		_ZN41_INTERNAL_f573ff8d_4_k_cu_6ed98763_1242184cuda3std6ranges3__45__cpo4prevE,(_ZN41_INTERNAL_f573ff8d_4_k_cu_6ed98763_1242184cuda3std6ranges3__45__cpo9iter_moveE - _ZN41_INTERNAL_f573ff8d_4_k_cu_6ed98763_1242184cuda3std6ranges3__45__cpo4prevE)
_ZN41_INTERNAL_f573ff8d_4_k_cu_6ed98763_1242184cuda3std6ranges3__45__cpo4prevE:
	.zero		1
	.type		_ZN41_INTERNAL_f573ff8d_4_k_cu_6ed98763_1242184cuda3std6ranges3__45__cpo9iter_moveE,@object
	.size		_ZN41_INTERNAL_f573ff8d_4_k_cu_6ed98763_1242184cuda3std6ranges3__45__cpo9iter_moveE,(_ZN41_INTERNAL_f573ff8d_4_k_cu_6ed98763_1242186thrust24THRUST_300001_SM_1000_NS6system6detail10sequential3seqE - _ZN41_INTERNAL_f573ff8d_4_k_cu_6ed98763_1242184cuda3std6ranges3__45__cpo9iter_moveE)
_ZN41_INTERNAL_f573ff8d_4_k_cu_6ed98763_1242184cuda3std6ranges3__45__cpo9iter_moveE:
	.zero		1
	.type		_ZN41_INTERNAL_f573ff8d_4_k_cu_6ed98763_1242186thrust24THRUST_300001_SM_1000_NS6system6detail10sequential3seqE,@object
	.size		_ZN41_INTERNAL_f573ff8d_4_k_cu_6ed98763_1242186thrust24THRUST_300001_SM_1000_NS6system6detail10sequential3seqE,(_ZN41_INTERNAL_f573ff8d_4_k_cu_6ed98763_1242186thrust24THRUST_300001_SM_1000_NS12placeholders2_9E - _ZN41_INTERNAL_f573ff8d_4_k_cu_6ed98763_1242186thrust24THRUST_300001_SM_1000_NS6system6detail10sequential3seqE)
_ZN41_INTERNAL_f573ff8d_4_k_cu_6ed98763_1242186thrust24THRUST_300001_SM_1000_NS6system6detail10sequential3seqE:
	.zero		1
	.type		_ZN41_INTERNAL_f573ff8d_4_k_cu_6ed98763_1242186thrust24THRUST_300001_SM_1000_NS12placeholders2_9E,@object
	.size		_ZN41_INTERNAL_f573ff8d_4_k_cu_6ed98763_1242186thrust24THRUST_300001_SM_1000_NS12placeholders2_9E,(_ZN41_INTERNAL_f573ff8d_4_k_cu_6ed98763_1242184cuda3std3__419piecewise_constructE - _ZN41_INTERNAL_f573ff8d_4_k_cu_6ed98763_1242186thrust24THRUST_300001_SM_1000_NS12placeholders2_9E)
_ZN41_INTERNAL_f573ff8d_4_k_cu_6ed98763_1242186thrust24THRUST_300001_SM_1000_NS12placeholders2_9E:
	.zero		1
	.type		_ZN41_INTERNAL_f573ff8d_4_k_cu_6ed98763_1242184cuda3std3__419piecewise_constructE,@object
	.size		_ZN41_INTERNAL_f573ff8d_4_k_cu_6ed98763_1242184cuda3std3__419piecewise_constructE,(_ZN41_INTERNAL_f573ff8d_4_k_cu_6ed98763_1242184cuda3std6ranges3__45__cpo5cdataE - _ZN41_INTERNAL_f573ff8d_4_k_cu_6ed98763_1242184cuda3std3__419piecewise_constructE)
_ZN41_INTERNAL_f573ff8d_4_k_cu_6ed98763_1242184cuda3std3__419piecewise_constructE:
	.zero		1
	.type		_ZN41_INTERNAL_f573ff8d_4_k_cu_6ed98763_1242184cuda3std6ranges3__45__cpo5cdataE,@object
	.size		_ZN41_INTERNAL_f573ff8d_4_k_cu_6ed98763_1242184cuda3std6ranges3__45__cpo5cdataE,(_ZN41_INTERNAL_f573ff8d_4_k_cu_6ed98763_1242186thrust24THRUST_300001_SM_1000_NS12placeholders2_1E - _ZN41_INTERNAL_f573ff8d_4_k_cu_6ed98763_1242184cuda3std6ranges3__45__cpo5cdataE)
_ZN41_INTERNAL_f573ff8d_4_k_cu_6ed98763_1242184cuda3std6ranges3__45__cpo5cdataE:
	.zero		1
	.type		_ZN41_INTERNAL_f573ff8d_4_k_cu_6ed98763_1242186thrust24THRUST_300001_SM_1000_NS12placeholders2_1E,@object
	.size		_ZN41_INTERNAL_f573ff8d_4_k_cu_6ed98763_1242186thrust24THRUST_300001_SM_1000_NS12placeholders2_1E,(_ZN41_INTERNAL_f573ff8d_4_k_cu_6ed98763_1242184cuda3std3__45__cpo3endE - _ZN41_INTERNAL_f573ff8d_4_k_cu_6ed98763_1242186thrust24THRUST_300001_SM_1000_NS12placeholders2_1E)
_ZN41_INTERNAL_f573ff8d_4_k_cu_6ed98763_1242186thrust24THRUST_300001_SM_1000_NS12placeholders2_1E:
	.zero		1
	.type		_ZN41_INTERNAL_f573ff8d_4_k_cu_6ed98763_1242184cuda3std3__45__cpo3endE,@object
	.size		_ZN41_INTERNAL_f573ff8d_4_k_cu_6ed98763_1242184cuda3std3__45__cpo3endE,(_ZN41_INTERNAL_f573ff8d_4_k_cu_6ed98763_1242184cuda3std6ranges3__45__cpo3endE - _ZN41_INTERNAL_f573ff8d_4_k_cu_6ed98763_1242184cuda3std3__45__cpo3endE)
_ZN41_INTERNAL_f573ff8d_4_k_cu_6ed98763_1242184cuda3std3__45__cpo3endE:
	.zero		1
	.type		_ZN41_INTERNAL_f573ff8d_4_k_cu_6ed98763_1242184cuda3std6ranges3__45__cpo3endE,@object
	.size		_ZN41_INTERNAL_f573ff8d_4_k_cu_6ed98763_1242184cuda3std6ranges3__45__cpo3endE,(_ZN41_INTERNAL_f573ff8d_4_k_cu_6ed98763_1242186thrust24THRUST_300001_SM_1000_NS12placeholders2_5E - _ZN41_INTERNAL_f573ff8d_4_k_cu_6ed98763_1242184cuda3std6ranges3__45__cpo3endE)
_ZN41_INTERNAL_f573ff8d_4_k_cu_6ed98763_1242184cuda3std6ranges3__45__cpo3endE:
	.zero		1
	.type		_ZN41_INTERNAL_f573ff8d_4_k_cu_6ed98763_1242186thrust24THRUST_300001_SM_1000_NS12placeholders2_5E,@object
	.size		_ZN41_INTERNAL_f573ff8d_4_k_cu_6ed98763_1242186thrust24THRUST_300001_SM_1000_NS12placeholders2_5E,(_ZN41_INTERNAL_f573ff8d_4_k_cu_6ed98763_1242184cuda3std3__45__cpo4rendE - _ZN41_INTERNAL_f573ff8d_4_k_cu_6ed98763_1242186thrust24THRUST_300001_SM_1000_NS12placeholders2_5E)
_ZN41_INTERNAL_f573ff8d_4_k_cu_6ed98763_1242186thrust24THRUST_300001_SM_1000_NS12placeholders2_5E:
	.zero		1
	.type		_ZN41_INTERNAL_f573ff8d_4_k_cu_6ed98763_1242184cuda3std3__45__cpo4rendE,@object
	.size		_ZN41_INTERNAL_f573ff8d_4_k_cu_6ed98763_1242184cuda3std3__45__cpo4rendE,(_ZN41_INTERNAL_f573ff8d_4_k_cu_6ed98763_1242184cuda3std6ranges3__45__cpo9iter_swapE - _ZN41_INTERNAL_f573ff8d_4_k_cu_6ed98763_1242184cuda3std3__45__cpo4rendE)
_ZN41_INTERNAL_f573ff8d_4_k_cu_6ed98763_1242184cuda3std3__45__cpo4rendE:
	.zero		1
	.type		_ZN41_INTERNAL_f573ff8d_4_k_cu_6ed98763_1242184cuda3std6ranges3__45__cpo9iter_swapE,@object
	.size		_ZN41_INTERNAL_f573ff8d_4_k_cu_6ed98763_1242184cuda3std6ranges3__45__cpo9iter_swapE,(_ZN41_INTERNAL_f573ff8d_4_k_cu_6ed98763_1242184cuda3std3__48unexpectE - _ZN41_INTERNAL_f573ff8d_4_k_cu_6ed98763_1242184cuda3std6ranges3__45__cpo9iter_swapE)
_ZN41_INTERNAL_f573ff8d_4_k_cu_6ed98763_1242184cuda3std6ranges3__45__cpo9iter_swapE:
	.zero		1
	.type		_ZN41_INTERNAL_f573ff8d_4_k_cu_6ed98763_1242184cuda3std3__48unexpectE,@object
	.size		_ZN41_INTERNAL_f573ff8d_4_k_cu_6ed98763_1242184cuda3std3__48unexpectE,(_ZN41_INTERNAL_f573ff8d_4_k_cu_6ed98763_1242186thrust24THRUST_300001_SM_1000_NS8cuda_cub3parE - _ZN41_INTERNAL_f573ff8d_4_k_cu_6ed98763_1242184cuda3std3__48unexpectE)
_ZN41_INTERNAL_f573ff8d_4_k_cu_6ed98763_1242184cuda3std3__48unexpectE:
	.zero		1
	.type		_ZN41_INTERNAL_f573ff8d_4_k_cu_6ed98763_1242186thrust24THRUST_300001_SM_1000_NS8cuda_cub3parE,@object
	.size		_ZN41_INTERNAL_f573ff8d_4_k_cu_6ed98763_1242186thrust24THRUST_300001_SM_1000_NS8cuda_cub3parE,(.L_38 - _ZN41_INTERNAL_f573ff8d_4_k_cu_6ed98763_1242186thrust24THRUST_300001_SM_1000_NS8cuda_cub3parE)
_ZN41_INTERNAL_f573ff8d_4_k_cu_6ed98763_1242186thrust24THRUST_300001_SM_1000_NS8cuda_cub3parE:
	.zero		1
.L_38:


//--------------------- .nv.constant0._ZN3cub18CUB_300001_SM_10006detail11EmptyKernelIvEEvv --------------------------
	.section	.nv.constant0._ZN3cub18CUB_300001_SM_10006detail11EmptyKernelIvEEvv,"a",@progbits
	.sectionflags	@""
	.align	4
.nv.constant0._ZN3cub18CUB_300001_SM_10006detail11EmptyKernelIvEEvv:
	.zero		896


//--------------------- SYMBOLS --------------------------

	.type		.nv.reservedSmem.offset0,@object
	.size		.nv.reservedSmem.offset0,0x4
